//
// Generated by NVIDIA NVVM Compiler
//
// Compiler Build ID: CL-36424714
// Cuda compilation tools, release 13.0, V13.0.88
// Based on NVVM 20.0.0
//

.version 9.0
.target sm_100
.address_size 64

	// .globl	_Z9Setup_RNGP17curandStateXORWOWi
.global .align 4 .b8 precalc_xorwow_matrix[102400];
.global .align 4 .b8 precalc_xorwow_offset_matrix[102400];
.global .align 4 .b8 mrg32k3aM1[2304];
.global .align 4 .b8 mrg32k3aM2[2304];
.global .align 4 .b8 mrg32k3aM1SubSeq[2016];
.global .align 4 .b8 mrg32k3aM2SubSeq[2016];
.global .align 4 .b8 mrg32k3aM1Seq[2304];
.global .align 4 .b8 mrg32k3aM2Seq[2304];
.const .align 8 .b8 __cr_lgamma_table[72];

.visible .entry _Z9Setup_RNGP17curandStateXORWOWi(
	.param .u64 .ptr .align 1 _Z9Setup_RNGP17curandStateXORWOWi_param_0,
	.param .u32 _Z9Setup_RNGP17curandStateXORWOWi_param_1
)
{
	.reg .pred 	%p<25>;
	.reg .b32 	%r<410>;
	.reg .b64 	%rd<18>;

	ld.param.u64 	%rd8, [_Z9Setup_RNGP17curandStateXORWOWi_param_0];
	ld.param.u32 	%r182, [_Z9Setup_RNGP17curandStateXORWOWi_param_1];
	cvta.to.global.u64 	%rd9, %rd8;
	mov.u32 	%r183, %tid.x;
	mov.u32 	%r184, %ctaid.x;
	mad.lo.s32 	%r185, %r184, 10, %r183;
	cvt.u64.u32 	%rd17, %r185;
	mul.wide.u32 	%rd10, %r185, 48;
	add.s64 	%rd2, %rd9, %rd10;
	xor.b32  	%r186, %r182, -1429050551;
	mul.lo.s32 	%r187, %r186, 1099087573;
	setp.gt.s32 	%p1, %r182, -1;
	selp.b32 	%r188, -644748465, -1947113066, %p1;
	add.s32 	%r189, %r188, %r187;
	add.s32 	%r190, %r189, 6615241;
	add.s32 	%r191, %r187, 123456789;
	st.global.v2.u32 	[%rd2], {%r190, %r191};
	xor.b32  	%r192, %r187, 362436069;
	add.s32 	%r193, %r188, 521288629;
	st.global.v2.u32 	[%rd2+8], {%r192, %r193};
	xor.b32  	%r194, %r188, 88675123;
	add.s32 	%r195, %r187, 5783321;
	st.global.v2.u32 	[%rd2+16], {%r194, %r195};
	setp.eq.s32 	%p2, %r185, 0;
	@%p2 bra 	$L__BB0_42;
	mov.b32 	%r316, 0;
	mov.u64 	%rd12, precalc_xorwow_matrix;
$L__BB0_2:
	and.b64  	%rd4, %rd17, 3;
	setp.eq.s64 	%p3, %rd4, 0;
	@%p3 bra 	$L__BB0_41;
	mul.wide.u32 	%rd11, %r316, 3200;
	add.s64 	%rd5, %rd12, %rd11;
	cvt.u32.u64 	%r2, %rd4;
	mov.b32 	%r317, 0;
$L__BB0_4:
	mov.b32 	%r330, 0;
	mov.u32 	%r331, %r330;
	mov.u32 	%r332, %r330;
	mov.u32 	%r333, %r330;
	mov.u32 	%r334, %r330;
	mov.u32 	%r323, %r330;
$L__BB0_5:
	mul.wide.u32 	%rd13, %r323, 4;
	add.s64 	%rd14, %rd2, %rd13;
	ld.global.u32 	%r10, [%rd14+4];
	shl.b32 	%r11, %r323, 5;
	mov.b32 	%r329, 0;
$L__BB0_6:
	.pragma "nounroll";
	shr.u32 	%r200, %r10, %r329;
	and.b32  	%r201, %r200, 1;
	setp.eq.b32 	%p4, %r201, 1;
	not.pred 	%p5, %p4;
	add.s32 	%r202, %r11, %r329;
	mul.lo.s32 	%r203, %r202, 5;
	mul.wide.u32 	%rd15, %r203, 4;
	add.s64 	%rd6, %rd5, %rd15;
	@%p5 bra 	$L__BB0_8;
	ld.global.u32 	%r204, [%rd6];
	xor.b32  	%r334, %r334, %r204;
	ld.global.u32 	%r205, [%rd6+4];
	xor.b32  	%r333, %r333, %r205;
	ld.global.u32 	%r206, [%rd6+8];
	xor.b32  	%r332, %r332, %r206;
	ld.global.u32 	%r207, [%rd6+12];
	xor.b32  	%r331, %r331, %r207;
	ld.global.u32 	%r208, [%rd6+16];
	xor.b32  	%r330, %r330, %r208;
$L__BB0_8:
	and.b32  	%r210, %r200, 2;
	setp.eq.s32 	%p6, %r210, 0;
	@%p6 bra 	$L__BB0_10;
	ld.global.u32 	%r211, [%rd6+20];
	xor.b32  	%r334, %r334, %r211;
	ld.global.u32 	%r212, [%rd6+24];
	xor.b32  	%r333, %r333, %r212;
	ld.global.u32 	%r213, [%rd6+28];
	xor.b32  	%r332, %r332, %r213;
	ld.global.u32 	%r214, [%rd6+32];
	xor.b32  	%r331, %r331, %r214;
	ld.global.u32 	%r215, [%rd6+36];
	xor.b32  	%r330, %r330, %r215;
$L__BB0_10:
	and.b32  	%r217, %r200, 4;
	setp.eq.s32 	%p7, %r217, 0;
	@%p7 bra 	$L__BB0_12;
	ld.global.u32 	%r218, [%rd6+40];
	xor.b32  	%r334, %r334, %r218;
	ld.global.u32 	%r219, [%rd6+44];
	xor.b32  	%r333, %r333, %r219;
	ld.global.u32 	%r220, [%rd6+48];
	xor.b32  	%r332, %r332, %r220;
	ld.global.u32 	%r221, [%rd6+52];
	xor.b32  	%r331, %r331, %r221;
	ld.global.u32 	%r222, [%rd6+56];
	xor.b32  	%r330, %r330, %r222;
$L__BB0_12:
	and.b32  	%r224, %r200, 8;
	setp.eq.s32 	%p8, %r224, 0;
	@%p8 bra 	$L__BB0_14;
	ld.global.u32 	%r225, [%rd6+60];
	xor.b32  	%r334, %r334, %r225;
	ld.global.u32 	%r226, [%rd6+64];
	xor.b32  	%r333, %r333, %r226;
	ld.global.u32 	%r227, [%rd6+68];
	xor.b32  	%r332, %r332, %r227;
	ld.global.u32 	%r228, [%rd6+72];
	xor.b32  	%r331, %r331, %r228;
	ld.global.u32 	%r229, [%rd6+76];
	xor.b32  	%r330, %r330, %r229;
$L__BB0_14:
	and.b32  	%r231, %r200, 16;
	setp.eq.s32 	%p9, %r231, 0;
	@%p9 bra 	$L__BB0_16;
	ld.global.u32 	%r232, [%rd6+80];
	xor.b32  	%r334, %r334, %r232;
	ld.global.u32 	%r233, [%rd6+84];
	xor.b32  	%r333, %r333, %r233;
	ld.global.u32 	%r234, [%rd6+88];
	xor.b32  	%r332, %r332, %r234;
	ld.global.u32 	%r235, [%rd6+92];
	xor.b32  	%r331, %r331, %r235;
	ld.global.u32 	%r236, [%rd6+96];
	xor.b32  	%r330, %r330, %r236;
$L__BB0_16:
	and.b32  	%r238, %r200, 32;
	setp.eq.s32 	%p10, %r238, 0;
	@%p10 bra 	$L__BB0_18;
	ld.global.u32 	%r239, [%rd6+100];
	xor.b32  	%r334, %r334, %r239;
	ld.global.u32 	%r240, [%rd6+104];
	xor.b32  	%r333, %r333, %r240;
	ld.global.u32 	%r241, [%rd6+108];
	xor.b32  	%r332, %r332, %r241;
	ld.global.u32 	%r242, [%rd6+112];
	xor.b32  	%r331, %r331, %r242;
	ld.global.u32 	%r243, [%rd6+116];
	xor.b32  	%r330, %r330, %r243;
$L__BB0_18:
	and.b32  	%r245, %r200, 64;
	setp.eq.s32 	%p11, %r245, 0;
	@%p11 bra 	$L__BB0_20;
	ld.global.u32 	%r246, [%rd6+120];
	xor.b32  	%r334, %r334, %r246;
	ld.global.u32 	%r247, [%rd6+124];
	xor.b32  	%r333, %r333, %r247;
	ld.global.u32 	%r248, [%rd6+128];
	xor.b32  	%r332, %r332, %r248;
	ld.global.u32 	%r249, [%rd6+132];
	xor.b32  	%r331, %r331, %r249;
	ld.global.u32 	%r250, [%rd6+136];
	xor.b32  	%r330, %r330, %r250;
$L__BB0_20:
	and.b32  	%r252, %r200, 128;
	setp.eq.s32 	%p12, %r252, 0;
	@%p12 bra 	$L__BB0_22;
	ld.global.u32 	%r253, [%rd6+140];
	xor.b32  	%r334, %r334, %r253;
	ld.global.u32 	%r254, [%rd6+144];
	xor.b32  	%r333, %r333, %r254;
	ld.global.u32 	%r255, [%rd6+148];
	xor.b32  	%r332, %r332, %r255;
	ld.global.u32 	%r256, [%rd6+152];
	xor.b32  	%r331, %r331, %r256;
	ld.global.u32 	%r257, [%rd6+156];
	xor.b32  	%r330, %r330, %r257;
$L__BB0_22:
	and.b32  	%r259, %r200, 256;
	setp.eq.s32 	%p13, %r259, 0;
	@%p13 bra 	$L__BB0_24;
	ld.global.u32 	%r260, [%rd6+160];
	xor.b32  	%r334, %r334, %r260;
	ld.global.u32 	%r261, [%rd6+164];
	xor.b32  	%r333, %r333, %r261;
	ld.global.u32 	%r262, [%rd6+168];
	xor.b32  	%r332, %r332, %r262;
	ld.global.u32 	%r263, [%rd6+172];
	xor.b32  	%r331, %r331, %r263;
	ld.global.u32 	%r264, [%rd6+176];
	xor.b32  	%r330, %r330, %r264;
$L__BB0_24:
	and.b32  	%r266, %r200, 512;
	setp.eq.s32 	%p14, %r266, 0;
	@%p14 bra 	$L__BB0_26;
	ld.global.u32 	%r267, [%rd6+180];
	xor.b32  	%r334, %r334, %r267;
	ld.global.u32 	%r268, [%rd6+184];
	xor.b32  	%r333, %r333, %r268;
	ld.global.u32 	%r269, [%rd6+188];
	xor.b32  	%r332, %r332, %r269;
	ld.global.u32 	%r270, [%rd6+192];
	xor.b32  	%r331, %r331, %r270;
	ld.global.u32 	%r271, [%rd6+196];
	xor.b32  	%r330, %r330, %r271;
$L__BB0_26:
	and.b32  	%r273, %r200, 1024;
	setp.eq.s32 	%p15, %r273, 0;
	@%p15 bra 	$L__BB0_28;
	ld.global.u32 	%r274, [%rd6+200];
	xor.b32  	%r334, %r334, %r274;
	ld.global.u32 	%r275, [%rd6+204];
	xor.b32  	%r333, %r333, %r275;
	ld.global.u32 	%r276, [%rd6+208];
	xor.b32  	%r332, %r332, %r276;
	ld.global.u32 	%r277, [%rd6+212];
	xor.b32  	%r331, %r331, %r277;
	ld.global.u32 	%r278, [%rd6+216];
	xor.b32  	%r330, %r330, %r278;
$L__BB0_28:
	and.b32  	%r280, %r200, 2048;
	setp.eq.s32 	%p16, %r280, 0;
	@%p16 bra 	$L__BB0_30;
	ld.global.u32 	%r281, [%rd6+220];
	xor.b32  	%r334, %r334, %r281;
	ld.global.u32 	%r282, [%rd6+224];
	xor.b32  	%r333, %r333, %r282;
	ld.global.u32 	%r283, [%rd6+228];
	xor.b32  	%r332, %r332, %r283;
	ld.global.u32 	%r284, [%rd6+232];
	xor.b32  	%r331, %r331, %r284;
	ld.global.u32 	%r285, [%rd6+236];
	xor.b32  	%r330, %r330, %r285;
$L__BB0_30:
	and.b32  	%r287, %r200, 4096;
	setp.eq.s32 	%p17, %r287, 0;
	@%p17 bra 	$L__BB0_32;
	ld.global.u32 	%r288, [%rd6+240];
	xor.b32  	%r334, %r334, %r288;
	ld.global.u32 	%r289, [%rd6+244];
	xor.b32  	%r333, %r333, %r289;
	ld.global.u32 	%r290, [%rd6+248];
	xor.b32  	%r332, %r332, %r290;
	ld.global.u32 	%r291, [%rd6+252];
	xor.b32  	%r331, %r331, %r291;
	ld.global.u32 	%r292, [%rd6+256];
	xor.b32  	%r330, %r330, %r292;
$L__BB0_32:
	and.b32  	%r294, %r200, 8192;
	setp.eq.s32 	%p18, %r294, 0;
	@%p18 bra 	$L__BB0_34;
	ld.global.u32 	%r295, [%rd6+260];
	xor.b32  	%r334, %r334, %r295;
	ld.global.u32 	%r296, [%rd6+264];
	xor.b32  	%r333, %r333, %r296;
	ld.global.u32 	%r297, [%rd6+268];
	xor.b32  	%r332, %r332, %r297;
	ld.global.u32 	%r298, [%rd6+272];
	xor.b32  	%r331, %r331, %r298;
	ld.global.u32 	%r299, [%rd6+276];
	xor.b32  	%r330, %r330, %r299;
$L__BB0_34:
	and.b32  	%r301, %r200, 16384;
	setp.eq.s32 	%p19, %r301, 0;
	@%p19 bra 	$L__BB0_36;
	ld.global.u32 	%r302, [%rd6+280];
	xor.b32  	%r334, %r334, %r302;
	ld.global.u32 	%r303, [%rd6+284];
	xor.b32  	%r333, %r333, %r303;
	ld.global.u32 	%r304, [%rd6+288];
	xor.b32  	%r332, %r332, %r304;
	ld.global.u32 	%r305, [%rd6+292];
	xor.b32  	%r331, %r331, %r305;
	ld.global.u32 	%r306, [%rd6+296];
	xor.b32  	%r330, %r330, %r306;
$L__BB0_36:
	and.b32  	%r308, %r200, 32768;
	setp.eq.s32 	%p20, %r308, 0;
	@%p20 bra 	$L__BB0_38;
	ld.global.u32 	%r309, [%rd6+300];
	xor.b32  	%r334, %r334, %r309;
	ld.global.u32 	%r310, [%rd6+304];
	xor.b32  	%r333, %r333, %r310;
	ld.global.u32 	%r311, [%rd6+308];
	xor.b32  	%r332, %r332, %r311;
	ld.global.u32 	%r312, [%rd6+312];
	xor.b32  	%r331, %r331, %r312;
	ld.global.u32 	%r313, [%rd6+316];
	xor.b32  	%r330, %r330, %r313;
$L__BB0_38:
	add.s32 	%r329, %r329, 16;
	setp.ne.s32 	%p21, %r329, 32;
	@%p21 bra 	$L__BB0_6;
	mad.lo.s32 	%r314, %r323, -31, %r11;
	add.s32 	%r323, %r314, 1;
	setp.ne.s32 	%p22, %r323, 5;
	@%p22 bra 	$L__BB0_5;
	st.global.u32 	[%rd2+4], %r334;
	st.global.u32 	[%rd2+8], %r333;
	st.global.u32 	[%rd2+12], %r332;
	st.global.u32 	[%rd2+16], %r331;
	st.global.u32 	[%rd2+20], %r330;
	add.s32 	%r317, %r317, 1;
	setp.lt.u32 	%p23, %r317, %r2;
	@%p23 bra 	$L__BB0_4;
$L__BB0_41:
	shr.u64 	%rd7, %rd17, 2;
	add.s32 	%r316, %r316, 1;
	setp.gt.u64 	%p24, %rd17, 3;
	mov.u64 	%rd17, %rd7;
	@%p24 bra 	$L__BB0_2;
$L__BB0_42:
	mov.b32 	%r315, 0;
	st.global.v2.u32 	[%rd2+24], {%r315, %r315};
	st.global.u32 	[%rd2+32], %r315;
	mov.b64 	%rd16, 0;
	st.global.u64 	[%rd2+40], %rd16;
	ret;

}
	// .globl	_Z3RNGP17curandStateXORWOWPi
.visible .entry _Z3RNGP17curandStateXORWOWPi(
	.param .u64 .ptr .align 1 _Z3RNGP17curandStateXORWOWPi_param_0,
	.param .u64 .ptr .align 1 _Z3RNGP17curandStateXORWOWPi_param_1
)
{
	.reg .b32 	%r<23>;
	.reg .b32 	%f<2>;
	.reg .b64 	%rd<9>;
	.reg .b64 	%fd<2>;

	ld.param.u64 	%rd1, [_Z3RNGP17curandStateXORWOWPi_param_0];
	ld.param.u64 	%rd2, [_Z3RNGP17curandStateXORWOWPi_param_1];
	cvta.to.global.u64 	%rd3, %rd2;
	cvta.to.global.u64 	%rd4, %rd1;
	mov.u32 	%r1, %tid.x;
	mov.u32 	%r2, %ctaid.x;
	mad.lo.s32 	%r3, %r2, 10, %r1;
	mul.wide.s32 	%rd5, %r3, 48;
	add.s64 	%rd6, %rd4, %rd5;
	ld.global.v2.u32 	{%r4, %r5}, [%rd6];
	ld.global.v2.u32 	{%r6, %r7}, [%rd6+8];
	ld.global.v2.u32 	{%r8, %r9}, [%rd6+16];
	ld.global.v2.u32 	{%r10, %r11}, [%rd6+24];
	ld.global.f32 	%f1, [%rd6+32];
	ld.global.f64 	%fd1, [%rd6+40];
	shr.u32 	%r12, %r5, 2;
	xor.b32  	%r13, %r12, %r5;
	shl.b32 	%r14, %r9, 4;
	shl.b32 	%r15, %r13, 1;
	xor.b32  	%r16, %r14, %r15;
	xor.b32  	%r17, %r16, %r9;
	xor.b32  	%r18, %r17, %r13;
	add.s32 	%r19, %r4, 362437;
	add.s32 	%r20, %r18, %r19;
	mul.hi.u32 	%r21, %r20, 671088641;
	shr.u32 	%r22, %r21, 26;
	mul.wide.s32 	%rd7, %r3, 4;
	add.s64 	%rd8, %rd3, %rd7;
	st.global.u32 	[%rd8], %r22;
	st.global.v2.u32 	[%rd6], {%r19, %r6};
	st.global.v2.u32 	[%rd6+8], {%r7, %r8};
	st.global.v2.u32 	[%rd6+16], {%r9, %r18};
	st.global.v2.u32 	[%rd6+24], {%r10, %r11};
	st.global.f32 	[%rd6+32], %f1;
	st.global.f64 	[%rd6+40], %fd1;
	ret;

}
	// .globl	_Z15Number_MatchingPiS_S_
.visible .entry _Z15Number_MatchingPiS_S_(
	.param .u64 .ptr .align 1 _Z15Number_MatchingPiS_S__param_0,
	.param .u64 .ptr .align 1 _Z15Number_MatchingPiS_S__param_1,
	.param .u64 .ptr .align 1 _Z15Number_MatchingPiS_S__param_2
)
{
	.reg .pred 	%p<2>;
	.reg .b32 	%r<5>;
	.reg .b64 	%rd<11>;

	ld.param.u64 	%rd1, [_Z15Number_MatchingPiS_S__param_0];
	ld.param.u64 	%rd2, [_Z15Number_MatchingPiS_S__param_1];
	ld.param.u64 	%rd3, [_Z15Number_MatchingPiS_S__param_2];
	cvta.to.global.u64 	%rd4, %rd3;
	cvta.to.global.u64 	%rd5, %rd2;
	cvta.to.global.u64 	%rd6, %rd1;
	mov.u32 	%r1, %tid.x;
	mul.wide.u32 	%rd7, %r1, 4;
	add.s64 	%rd8, %rd6, %rd7;
	ld.global.u32 	%r2, [%rd8];
	add.s64 	%rd9, %rd5, %rd7;
	ld.global.u32 	%r3, [%rd9];
	setp.eq.s32 	%p1, %r2, %r3;
	selp.u32 	%r4, 1, 0, %p1;
	add.s64 	%rd10, %rd4, %rd7;
	st.global.u32 	[%rd10], %r4;
	ret;

}


// ===== COMPILED SASS (sm_100) =====

	.target	sm_100

	.elftype	@"ET_EXEC"


//--------------------- .note.nv.tkinfo           --------------------------
	.section	.note.nv.tkinfo,"",@"SHT_NOTE"
	.sectionflags	@"SHF_NOTE_NV_TKINFO"
	.tkinfo
        /*0018*/ 	.word	0x00000002
        /*0030*/ 	.string	""
        /*0030*/ 	.string	"ptxas"
        /*0030*/ 	.string	"Cuda compilation tools, release 13.0, V13.0.88"
        /*0030*/ 	.string	"Build cuda_13.0.r13.0/compiler.36424714_0"
        /*0030*/ 	.string	"-arch sm_100 -m 64 "



//--------------------- .note.nv.cuinfo           --------------------------
	.section	.note.nv.cuinfo,"",@"SHT_NOTE"
	.sectionflags	@"SHF_NOTE_NV_CUINFO"
        /*0018*/ 	.short	0x0002
        /*001a*/ 	.short	0x0064
        /*001c*/ 	.short	0x0082
	.zero		2


//--------------------- .nv.info                  --------------------------
	.section	.nv.info,"",@"SHT_CUDA_INFO"
	.align	4


	//----- nvinfo : EIATTR_REGCOUNT
	.align		4
        /*0000*/ 	.byte	0x04, 0x2f
        /*0002*/ 	.short	(.L_10 - .L_9)
	.align		4
.L_9:
        /*0004*/ 	.word	index@(_Z9Setup_RNGP17curandStateXORWOWi)
        /*0008*/ 	.word	0x00000020


	//----- nvinfo : EIATTR_FRAME_SIZE
	.align		4
.L_10:
        /*000c*/ 	.byte	0x04, 0x11
        /*000e*/ 	.short	(.L_12 - .L_11)
	.align		4
.L_11:
        /*0010*/ 	.word	index@(_Z9Setup_RNGP17curandStateXORWOWi)
        /*0014*/ 	.word	0x00000000


	//----- nvinfo : EIATTR_REGCOUNT
	.align		4
.L_12:
        /*0018*/ 	.byte	0x04, 0x2f
        /*001a*/ 	.short	(.L_14 - .L_13)
	.align		4
.L_13:
        /*001c*/ 	.word	index@(_Z3RNGP17curandStateXORWOWPi)
        /*0020*/ 	.word	0x0000001a


	//----- nvinfo : EIATTR_FRAME_SIZE
	.align		4
.L_14:
        /*0024*/ 	.byte	0x04, 0x11
        /*0026*/ 	.short	(.L_16 - .L_15)
	.align		4
.L_15:
        /*0028*/ 	.word	index@(_Z3RNGP17curandStateXORWOWPi)
        /*002c*/ 	.word	0x00000000


	//----- nvinfo : EIATTR_REGCOUNT
	.align		4
.L_16:
        /*0030*/ 	.byte	0x04, 0x2f
        /*0032*/ 	.short	(.L_18 - .L_17)
	.align		4
.L_17:
        /*0034*/ 	.word	index@(_Z15Number_MatchingPiS_S_)
        /*0038*/ 	.word	0x0000000c


	//----- nvinfo : EIATTR_FRAME_SIZE
	.align		4
.L_18:
        /*003c*/ 	.byte	0x04, 0x11
        /*003e*/ 	.short	(.L_20 - .L_19)
	.align		4
.L_19:
        /*0040*/ 	.word	index@(_Z15Number_MatchingPiS_S_)
        /*0044*/ 	.word	0x00000000


	//----- nvinfo : EIATTR_MIN_STACK_SIZE
	.align		4
.L_20:
        /*0048*/ 	.byte	0x04, 0x12
        /*004a*/ 	.short	(.L_22 - .L_21)
	.align		4
.L_21:
        /*004c*/ 	.word	index@(_Z15Number_MatchingPiS_S_)
        /*0050*/ 	.word	0x00000000


	//----- nvinfo : EIATTR_MIN_STACK_SIZE
	.align		4
.L_22:
        /*0054*/ 	.byte	0x04, 0x12
        /*0056*/ 	.short	(.L_24 - .L_23)
	.align		4
.L_23:
        /*0058*/ 	.word	index@(_Z3RNGP17curandStateXORWOWPi)
        /*005c*/ 	.word	0x00000000


	//----- nvinfo : EIATTR_MIN_STACK_SIZE
	.align		4
.L_24:
        /*0060*/ 	.byte	0x04, 0x12
        /*0062*/ 	.short	(.L_26 - .L_25)
	.align		4
.L_25:
        /*0064*/ 	.word	index@(_Z9Setup_RNGP17curandStateXORWOWi)
        /*0068*/ 	.word	0x00000000
.L_26:


//--------------------- .nv.compat                --------------------------
	.section	.nv.compat,"",@"SHT_CUDA_COMPAT_INFO"
	.align	4
        /*0000*/ 	.byte	0x02, 0x09, 0x00, 0x00, 0x02, 0x02, 0x01, 0x00, 0x02, 0x05, 0x05, 0x00, 0x03, 0x07, 0x01, 0x01
        /*0010*/ 	.byte	0x02, 0x03, 0x00, 0x00, 0x02, 0x06, 0x01, 0x00, 0x04, 0x0b, 0x08, 0x00, 0x09, 0x00, 0x00, 0x00
        /*0020*/ 	.byte	0x00, 0x00, 0x00, 0x00


//--------------------- .nv.info._Z15Number_MatchingPiS_S_ --------------------------
	.section	.nv.info._Z15Number_MatchingPiS_S_,"",@"SHT_CUDA_INFO"
	.sectionflags	@""
	.align	4


	//----- nvinfo : EIATTR_CUDA_API_VERSION
	.align		4
        /*0000*/ 	.byte	0x04, 0x37
        /*0002*/ 	.short	(.L_28 - .L_27)
.L_27:
        /*0004*/ 	.word	0x00000082


	//----- nvinfo : EIATTR_KPARAM_INFO
	.align		4
.L_28:
        /*0008*/ 	.byte	0x04, 0x17
        /*000a*/ 	.short	(.L_30 - .L_29)
.L_29:
        /*000c*/ 	.word	0x00000000
        /*0010*/ 	.short	0x0002
        /*0012*/ 	.short	0x0010
        /*0014*/ 	.byte	0x00, 0xf5, 0x21, 0x00


	//----- nvinfo : EIATTR_KPARAM_INFO
	.align		4
.L_30:
        /*0018*/ 	.byte	0x04, 0x17
        /*001a*/ 	.short	(.L_32 - .L_31)
.L_31:
        /*001c*/ 	.word	0x00000000
        /*0020*/ 	.short	0x0001
        /*0022*/ 	.short	0x0008
        /*0024*/ 	.byte	0x00, 0xf5, 0x21, 0x00


	//----- nvinfo : EIATTR_KPARAM_INFO
	.align		4
.L_32:
        /*0028*/ 	.byte	0x04, 0x17
        /*002a*/ 	.short	(.L_34 - .L_33)
.L_33:
        /*002c*/ 	.word	0x00000000
        /*0030*/ 	.short	0x0000
        /*0032*/ 	.short	0x0000
        /*0034*/ 	.byte	0x00, 0xf5, 0x21, 0x00


	//----- nvinfo : EIATTR_SPARSE_MMA_MASK
	.align		4
.L_34:
        /*0038*/ 	.byte	0x03, 0x50
        /*003a*/ 	.short	0x0000


	//----- nvinfo : EIATTR_MAXREG_COUNT
	.align		4
        /*003c*/ 	.byte	0x03, 0x1b
        /*003e*/ 	.short	0x00ff


	//----- nvinfo : EIATTR_MERCURY_ISA_VERSION
	.align		4
        /*0040*/ 	.byte	0x03, 0x5f
        /*0042*/ 	.short	0x0101


	//----- nvinfo : EIATTR_VRC_CTA_INIT_COUNT
	.align		4
        /*0044*/ 	.byte	0x02, 0x4a
	.zero		1
	.zero		1


	//----- nvinfo : EIATTR_EXIT_INSTR_OFFSETS
	.align		4
        /*0048*/ 	.byte	0x04, 0x1c
        /*004a*/ 	.short	(.L_36 - .L_35)


	//   ....[0]....
.L_35:
        /*004c*/ 	.word	0x000000e0


	//----- nvinfo : EIATTR_CBANK_PARAM_SIZE
	.align		4
.L_36:
        /*0050*/ 	.byte	0x03, 0x19
        /*0052*/ 	.short	0x0018


	//----- nvinfo : EIATTR_PARAM_CBANK
	.align		4
        /*0054*/ 	.byte	0x04, 0x0a
        /*0056*/ 	.short	(.L_38 - .L_37)
	.align		4
.L_37:
        /*0058*/ 	.word	index@(.nv.constant0._Z15Number_MatchingPiS_S_)
        /*005c*/ 	.short	0x0380
        /*005e*/ 	.short	0x0018


	//----- nvinfo : EIATTR_SW_WAR
	.align		4
.L_38:
        /*0060*/ 	.byte	0x04, 0x36
        /*0062*/ 	.short	(.L_40 - .L_39)
.L_39:
        /*0064*/ 	.word	0x00000008
.L_40:


//--------------------- .nv.info._Z3RNGP17curandStateXORWOWPi --------------------------
	.section	.nv.info._Z3RNGP17curandStateXORWOWPi,"",@"SHT_CUDA_INFO"
	.sectionflags	@""
	.align	4


	//----- nvinfo : EIATTR_CUDA_API_VERSION
	.align		4
        /*0000*/ 	.byte	0x04, 0x37
        /*0002*/ 	.short	(.L_42 - .L_41)
.L_41:
        /*0004*/ 	.word	0x00000082


	//----- nvinfo : EIATTR_KPARAM_INFO
	.align		4
.L_42:
        /*0008*/ 	.byte	0x04, 0x17
        /*000a*/ 	.short	(.L_44 - .L_43)
.L_43:
        /*000c*/ 	.word	0x00000000
        /*0010*/ 	.short	0x0001
        /*0012*/ 	.short	0x0008
        /*0014*/ 	.byte	0x00, 0xf5, 0x21, 0x00


	//----- nvinfo : EIATTR_KPARAM_INFO
	.align		4
.L_44:
        /*0018*/ 	.byte	0x04, 0x17
        /*001a*/ 	.short	(.L_46 - .L_45)
.L_45:
        /*001c*/ 	.word	0x00000000
        /*0020*/ 	.short	0x0000
        /*0022*/ 	.short	0x0000
        /*0024*/ 	.byte	0x00, 0xf5, 0x21, 0x00


	//----- nvinfo : EIATTR_SPARSE_MMA_MASK
	.align		4
.L_46:
        /*0028*/ 	.byte	0x03, 0x50
        /*002a*/ 	.short	0x0000


	//----- nvinfo : EIATTR_MAXREG_COUNT
	.align		4
        /*002c*/ 	.byte	0x03, 0x1b
        /*002e*/ 	.short	0x00ff


	//----- nvinfo : EIATTR_MERCURY_ISA_VERSION
	.align		4
        /*0030*/ 	.byte	0x03, 0x5f
        /*0032*/ 	.short	0x0101


	//----- nvinfo : EIATTR_VRC_CTA_INIT_COUNT
	.align		4
        /*0034*/ 	.byte	0x02, 0x4a
	.zero		1
	.zero		1


	//----- nvinfo : EIATTR_EXIT_INSTR_OFFSETS
	.align		4
        /*0038*/ 	.byte	0x04, 0x1c
        /*003a*/ 	.short	(.L_48 - .L_47)


	//   ....[0]....
.L_47:
        /*003c*/ 	.word	0x00000240


	//----- nvinfo : EIATTR_CBANK_PARAM_SIZE
	.align		4
.L_48:
        /*0040*/ 	.byte	0x03, 0x19
        /*0042*/ 	.short	0x0010


	//----- nvinfo : EIATTR_PARAM_CBANK
	.align		4
        /*0044*/ 	.byte	0x04, 0x0a
        /*0046*/ 	.short	(.L_50 - .L_49)
	.align		4
.L_49:
        /*0048*/ 	.word	index@(.nv.constant0._Z3RNGP17curandStateXORWOWPi)
        /*004c*/ 	.short	0x0380
        /*004e*/ 	.short	0x0010


	//----- nvinfo : EIATTR_SW_WAR
	.align		4
.L_50:
        /*0050*/ 	.byte	0x04, 0x36
        /*0052*/ 	.short	(.L_52 - .L_51)
.L_51:
        /*0054*/ 	.word	0x00000008
.L_52:


//--------------------- .nv.info._Z9Setup_RNGP17curandStateXORWOWi --------------------------
	.section	.nv.info._Z9Setup_RNGP17curandStateXORWOWi,"",@"SHT_CUDA_INFO"
	.sectionflags	@""
	.align	4


	//----- nvinfo : EIATTR_CUDA_API_VERSION
	.align		4
        /*0000*/ 	.byte	0x04, 0x37
        /*0002*/ 	.short	(.L_54 - .L_53)
.L_53:
        /*0004*/ 	.word	0x00000082


	//----- nvinfo : EIATTR_KPARAM_INFO
	.align		4
.L_54:
        /*0008*/ 	.byte	0x04, 0x17
        /*000a*/ 	.short	(.L_56 - .L_55)
.L_55:
        /*000c*/ 	.word	0x00000000
        /*0010*/ 	.short	0x0001
        /*0012*/ 	.short	0x0008
        /*0014*/ 	.byte	0x00, 0xf0, 0x11, 0x00


	//----- nvinfo : EIATTR_KPARAM_INFO
	.align		4
.L_56:
        /*0018*/ 	.byte	0x04, 0x17
        /*001a*/ 	.short	(.L_58 - .L_57)
.L_57:
        /*001c*/ 	.word	0x00000000
        /*0020*/ 	.short	0x0000
        /*0022*/ 	.short	0x0000
        /*0024*/ 	.byte	0x00, 0xf5, 0x21, 0x00


	//----- nvinfo : EIATTR_SPARSE_MMA_MASK
	.align		4
.L_58:
        /*0028*/ 	.byte	0x03, 0x50
        /*002a*/ 	.short	0x0000


	//----- nvinfo : EIATTR_MAXREG_COUNT
	.align		4
        /*002c*/ 	.byte	0x03, 0x1b
        /*002e*/ 	.short	0x00ff


	//----- nvinfo : EIATTR_MERCURY_ISA_VERSION
	.align		4
        /*0030*/ 	.byte	0x03, 0x5f
        /*0032*/ 	.short	0x0101


	//----- nvinfo : EIATTR_VRC_CTA_INIT_COUNT
	.align		4
        /*0034*/ 	.byte	0x02, 0x4a
	.zero		1
	.zero		1


	//----- nvinfo : EIATTR_EXIT_INSTR_OFFSETS
	.align		4
        /*0038*/ 	.byte	0x04, 0x1c
        /*003a*/ 	.short	(.L_60 - .L_59)


	//   ....[0]....
.L_59:
        /*003c*/ 	.word	0x00000f80


	//----- nvinfo : EIATTR_CRS_STACK_SIZE
	.align		4
.L_60:
        /*0040*/ 	.byte	0x04, 0x1e
        /*0042*/ 	.short	(.L_62 - .L_61)
.L_61:
        /*0044*/ 	.word	0x00000000


	//----- nvinfo : EIATTR_CBANK_PARAM_SIZE
	.align		4
.L_62:
        /*0048*/ 	.byte	0x03, 0x19
        /*004a*/ 	.short	0x000c


	//----- nvinfo : EIATTR_PARAM_CBANK
	.align		4
        /*004c*/ 	.byte	0x04, 0x0a
        /*004e*/ 	.short	(.L_64 - .L_63)
	.align		4
.L_63:
        /*0050*/ 	.word	index@(.nv.constant0._Z9Setup_RNGP17curandStateXORWOWi)
        /*0054*/ 	.short	0x0380
        /*0056*/ 	.short	0x000c


	//----- nvinfo : EIATTR_SW_WAR
	.align		4
.L_64:
        /*0058*/ 	.byte	0x04, 0x36
        /*005a*/ 	.short	(.L_66 - .L_65)
.L_65:
        /*005c*/ 	.word	0x00000008
.L_66:


//--------------------- .nv.callgraph             --------------------------
	.section	.nv.callgraph,"",@"SHT_CUDA_CALLGRAPH"
	.align	4
	.sectionentsize	8
	.align		4
        /*0000*/ 	.word	0x00000000
	.align		4
        /*0004*/ 	.word	0xffffffff
	.align		4
        /*0008*/ 	.word	0x00000000
	.align		4
        /*000c*/ 	.word	0xfffffffe
	.align		4
        /*0010*/ 	.word	0x00000000
	.align		4
        /*0014*/ 	.word	0xfffffffd
	.align		4
        /*0018*/ 	.word	0x00000000
	.align		4
        /*001c*/ 	.word	0xfffffffc


//--------------------- .nv.constant4             --------------------------
	.section	.nv.constant4,"a",@progbits
	.align	8
	.align		8
.nv.constant4:
        /*0000*/ 	.dword	precalc_xorwow_matrix
	.align		8
        /*0008*/ 	.dword	precalc_xorwow_offset_matrix
	.align		8
        /*0010*/ 	.dword	mrg32k3aM1
	.align		8
        /*0018*/ 	.dword	mrg32k3aM2
	.align		8
        /*0020*/ 	.dword	mrg32k3aM1SubSeq
	.align		8
        /*0028*/ 	.dword	mrg32k3aM2SubSeq
	.align		8
        /*0030*/ 	.dword	mrg32k3aM1Seq
	.align		8
        /*0038*/ 	.dword	mrg32k3aM2Seq


//--------------------- .nv.constant3             --------------------------
	.section	.nv.constant3,"a",@progbits
	.align	8
.nv.constant3:
	.type		__cr_lgamma_table,@object
	.size		__cr_lgamma_table,(.L_8 - __cr_lgamma_table)
__cr_lgamma_table:
        /*0000*/ 	.byte	0x00, 0x00, 0x00, 0x00, 0x00, 0x00, 0x00, 0x00, 0x00, 0x00, 0x00, 0x00, 0x00, 0x00, 0x00, 0x00
        /*0010*/ 	.byte	0xef, 0x39, 0xfa, 0xfe, 0x42, 0x2e, 0xe6, 0x3f, 0x02, 0x20, 0x2a, 0xfa, 0x0b, 0xab, 0xfc, 0x3f
        /*0020*/ 	.byte	0xf9, 0x2c, 0x92, 0x7c, 0xa7, 0x6c, 0x09, 0x40, 0xc9, 0x79, 0x44, 0x3c, 0x64, 0x26, 0x13, 0x40
        /*0030*/ 	.byte	0xca, 0x01, 0xcf, 0x3a, 0x27, 0x51, 0x1a, 0x40, 0x30, 0xcc, 0x2d, 0xf3, 0xe1, 0x0c, 0x21, 0x40
        /*0040*/ 	.byte	0x0d, 0xb7, 0xfc, 0x82, 0x8e, 0x35, 0x25, 0x40
.L_8:


//--------------------- .text._Z15Number_MatchingPiS_S_ --------------------------
	.section	.text._Z15Number_MatchingPiS_S_,"ax",@progbits
	.align	128
        .global         _Z15Number_MatchingPiS_S_
        .type           _Z15Number_MatchingPiS_S_,@function
        .size           _Z15Number_MatchingPiS_S_,(.L_x_11 - _Z15Number_MatchingPiS_S_)
        .other          _Z15Number_MatchingPiS_S_,@"STO_CUDA_ENTRY STV_DEFAULT"
_Z15Number_MatchingPiS_S_:
.text._Z15Number_MatchingPiS_S_:
[----:B------:R-:W-:Y:S01]  /*0000*/  LDC R1, c[0x0][0x37c] ;  /* 0x0000df00ff017b82 */ /* 0x000fe20000000800 */
[----:B------:R-:W0:Y:S07]  /*0010*/  S2R R9, SR_TID.X ;  /* 0x0000000000097919 */ /* 0x000e2e0000002100 */
[----:B------:R-:W0:Y:S01]  /*0020*/  LDC.64 R2, c[0x0][0x380] ;  /* 0x0000e000ff027b82 */ /* 0x000e220000000a00 */
[----:B------:R-:W1:Y:S07]  /*0030*/  LDCU.64 UR4, c[0x0][0x358] ;  /* 0x00006b00ff0477ac */ /* 0x000e6e0008000a00 */
[----:B------:R-:W2:Y:S08]  /*0040*/  LDC.64 R4, c[0x0][0x388] ;  /* 0x0000e200ff047b82 */ /* 0x000eb00000000a00 */
[----:B------:R-:W3:Y:S01]  /*0050*/  LDC.64 R6, c[0x0][0x390] ;  /* 0x0000e400ff067b82 */ /* 0x000ee20000000a00 */
[----:B0-----:R-:W-:-:S04]  /*0060*/  IMAD.WIDE.U32 R2, R9, 0x4, R2 ;  /* 0x0000000409027825 */ /* 0x001fc800078e0002 */
[C---:B--2---:R-:W-:Y:S02]  /*0070*/  IMAD.WIDE.U32 R4, R9.reuse, 0x4, R4 ;  /* 0x0000000409047825 */ /* 0x044fe400078e0004 */
[----:B-1----:R-:W2:Y:S04]  /*0080*/  LDG.E R2, desc[UR4][R2.64] ;  /* 0x0000000402027981 */ /* 0x002ea8000c1e1900 */
[----:B------:R-:W2:Y:S01]  /*0090*/  LDG.E R5, desc[UR4][R4.64] ;  /* 0x0000000404057981 */ /* 0x000ea2000c1e1900 */
[----:B---3--:R-:W-:Y:S01]  /*00a0*/  IMAD.WIDE.U32 R6, R9, 0x4, R6 ;  /* 0x0000000409067825 */ /* 0x008fe200078e0006 */
[----:B--2---:R-:W-:-:S04]  /*00b0*/  ISETP.NE.AND P0, PT, R2, R5, PT ;  /* 0x000000050200720c */ /* 0x004fc80003f05270 */
[----:B------:R-:W-:-:S05]  /*00c0*/  SEL R9, RZ, 0x1, P0 ;  /* 0x00000001ff097807 */ /* 0x000fca0000000000 */
[----:B------:R-:W-:Y:S01]  /*00d0*/  STG.E desc[UR4][R6.64], R9 ;  /* 0x0000000906007986 */ /* 0x000fe2000c101904 */
[----:B------:R-:W-:Y:S05]  /*00e0*/  EXIT ;  /* 0x000000000000794d */ /* 0x000fea0003800000 */
.L_x_0:
[----:B------:R-:W-:-:S00]  /*00f0*/  BRA `(.L_x_0) ;  /* 0xfffffffc00fc7947 */ /* 0x000fc0000383ffff */
[----:B------:R-:W-:-:S00]  /*0100*/  NOP ;  /* 0x0000000000007918 */ /* 0x000fc00000000000 */
[----:B------:R-:W-:-:S00]  /*0110*/  NOP ;  /* 0x0000000000007918 */ /* 0x000fc00000000000 */
[----:B------:R-:W-:-:S00]  /*0120*/  NOP ;  /* 0x0000000000007918 */ /* 0x000fc00000000000 */
[----:B------:R-:W-:-:S00]  /*0130*/  NOP ;  /* 0x0000000000007918 */ /* 0x000fc00000000000 */
[----:B------:R-:W-:-:S00]  /*0140*/  NOP ;  /* 0x0000000000007918 */ /* 0x000fc00000000000 */
[----:B------:R-:W-:-:S00]  /*0150*/  NOP ;  /* 0x0000000000007918 */ /* 0x000fc00000000000 */
[----:B------:R-:W-:-:S00]  /*0160*/  NOP ;  /* 0x0000000000007918 */ /* 0x000fc00000000000 */
[----:B------:R-:W-:-:S00]  /*0170*/  NOP ;  /* 0x0000000000007918 */ /* 0x000fc00000000000 */
.L_x_11:


//--------------------- .text._Z3RNGP17curandStateXORWOWPi --------------------------
	.section	.text._Z3RNGP17curandStateXORWOWPi,"ax",@progbits
	.align	128
        .global         _Z3RNGP17curandStateXORWOWPi
        .type           _Z3RNGP17curandStateXORWOWPi,@function
        .size           _Z3RNGP17curandStateXORWOWPi,(.L_x_12 - _Z3RNGP17curandStateXORWOWPi)
        .other          _Z3RNGP17curandStateXORWOWPi,@"STO_CUDA_ENTRY STV_DEFAULT"
_Z3RNGP17curandStateXORWOWPi:
.text._Z3RNGP17curandStateXORWOWPi:
[----:B------:R-:W-:Y:S01]  /*0000*/  LDC R1, c[0x0][0x37c] ;  /* 0x0000df00ff017b82 */ /* 0x000fe20000000800 */
[----:B------:R-:W0:Y:S07]  /*0010*/  S2R R17, SR_TID.X ;  /* 0x0000000000117919 */ /* 0x000e2e0000002100 */
[----:B------:R-:W1:Y:S01]  /*0020*/  LDC.64 R2, c[0x0][0x380] ;  /* 0x0000e000ff027b82 */ /* 0x000e620000000a00 */
[----:B------:R-:W2:Y:S01]  /*0030*/  LDCU.64 UR4, c[0x0][0x358] ;  /* 0x00006b00ff0477ac */ /* 0x000ea20008000a00 */
[----:B------:R-:W0:Y:S06]  /*0040*/  S2R R0, SR_CTAID.X ;  /* 0x0000000000007919 */ /* 0x000e2c0000002500 */
[----:B------:R-:W3:Y:S01]  /*0050*/  LDC.64 R12, c[0x0][0x388] ;  /* 0x0000e200ff0c7b82 */ /* 0x000ee20000000a00 */
[----:B0-----:R-:W-:-:S04]  /*0060*/  IMAD R17, R0, 0xa, R17 ;  /* 0x0000000a00117824 */ /* 0x001fc800078e0211 */
[----:B-1----:R-:W-:-:S05]  /*0070*/  IMAD.WIDE R2, R17, 0x30, R2 ;  /* 0x0000003011027825 */ /* 0x002fca00078e0202 */
[----:B--2---:R-:W2:Y:S04]  /*0080*/  LDG.E.64 R18, desc[UR4][R2.64] ;  /* 0x0000000402127981 */ /* 0x004ea8000c1e1b00 */
[----:B------:R-:W4:Y:S04]  /*0090*/  LDG.E.64 R8, desc[UR4][R2.64+0x10] ;  /* 0x0000100402087981 */ /* 0x000f28000c1e1b00 */
[----:B------:R-:W5:Y:S04]  /*00a0*/  LDG.E.64 R10, desc[UR4][R2.64+0x8] ;  /* 0x00000804020a7981 */ /* 0x000f68000c1e1b00 */
[----:B------:R-:W5:Y:S04]  /*00b0*/  LDG.E.64 R6, desc[UR4][R2.64+0x18] ;  /* 0x0000180402067981 */ /* 0x000f68000c1e1b00 */
[----:B------:R-:W5:Y:S04]  /*00c0*/  LDG.E.64 R4, desc[UR4][R2.64+0x28] ;  /* 0x0000280402047981 */ /* 0x000f68000c1e1b00 */
[----:B------:R-:W5:Y:S01]  /*00d0*/  LDG.E R15, desc[UR4][R2.64+0x20] ;  /* 0x00002004020f7981 */ /* 0x000f62000c1e1900 */
[----:B---3--:R-:W-:Y:S01]  /*00e0*/  IMAD.WIDE R12, R17, 0x4, R12 ;  /* 0x00000004110c7825 */ /* 0x008fe200078e020c */
[----:B--2---:R-:W-:-:S04]  /*00f0*/  SHF.R.U32.HI R0, RZ, 0x2, R19 ;  /* 0x00000002ff007819 */ /* 0x004fc80000011613 */
[----:B------:R-:W-:Y:S01]  /*0100*/  LOP3.LUT R0, R0, R19, RZ, 0x3c, !PT ;  /* 0x0000001300007212 */ /* 0x000fe200078e3cff */
[----:B----4-:R-:W-:Y:S01]  /*0110*/  IMAD.SHL.U32 R14, R9, 0x10, RZ ;  /* 0x00000010090e7824 */ /* 0x010fe200078e00ff */
[----:B------:R-:W-:Y:S01]  /*0120*/  MOV R23, R8 ;  /* 0x0000000800177202 */ /* 0x000fe20000000f00 */
[----:B-----5:R-:W-:Y:S01]  /*0130*/  IMAD.MOV.U32 R17, RZ, RZ, R10 ;  /* 0x000000ffff117224 */ /* 0x020fe200078e000a */
[----:B------:R-:W-:Y:S01]  /*0140*/  MOV R22, R11 ;  /* 0x0000000b00167202 */ /* 0x000fe20000000f00 */
[----:B------:R-:W-:-:S05]  /*0150*/  IMAD.SHL.U32 R16, R0, 0x2, RZ ;  /* 0x0000000200107824 */ /* 0x000fca00078e00ff */
[----:B------:R-:W-:Y:S02]  /*0160*/  LOP3.LUT R19, R9, R14, R16, 0x96, !PT ;  /* 0x0000000e09137212 */ /* 0x000fe400078e9610 */
[----:B------:R-:W-:Y:S02]  /*0170*/  IADD3 R16, PT, PT, R18, 0x587c5, RZ ;  /* 0x000587c512107810 */ /* 0x000fe40007ffe0ff */
[----:B------:R-:W-:Y:S02]  /*0180*/  LOP3.LUT R19, R19, R0, RZ, 0x3c, !PT ;  /* 0x0000000013137212 */ /* 0x000fe400078e3cff */
[----:B------:R-:W-:-:S03]  /*0190*/  MOV R18, R9 ;  /* 0x0000000900127202 */ /* 0x000fc60000000f00 */
[----:B------:R-:W-:-:S04]  /*01a0*/  IMAD.IADD R0, R19, 0x1, R16 ;  /* 0x0000000113007824 */ /* 0x000fc800078e0210 */
[----:B------:R-:W-:-:S05]  /*01b0*/  IMAD.HI.U32 R0, R0, 0x28000001, RZ ;  /* 0x2800000100007827 */ /* 0x000fca00078e00ff */
[----:B------:R-:W-:-:S05]  /*01c0*/  SHF.R.U32.HI R21, RZ, 0x1a, R0 ;  /* 0x0000001aff157819 */ /* 0x000fca0000011600 */
[----:B------:R-:W-:Y:S04]  /*01d0*/  STG.E desc[UR4][R12.64], R21 ;  /* 0x000000150c007986 */ /* 0x000fe8000c101904 */
[----:B------:R-:W-:Y:S04]  /*01e0*/  STG.E.64 desc[UR4][R2.64], R16 ;  /* 0x0000001002007986 */ /* 0x000fe8000c101b04 */
[----:B------:R-:W-:Y:S04]  /*01f0*/  STG.E.64 desc[UR4][R2.64+0x8], R22 ;  /* 0x0000081602007986 */ /* 0x000fe8000c101b04 */
[----:B------:R-:W-:Y:S04]  /*0200*/  STG.E.64 desc[UR4][R2.64+0x10], R18 ;  /* 0x0000101202007986 */ /* 0x000fe8000c101b04 */
[----:B------:R-:W-:Y:S04]  /*0210*/  STG.E.64 desc[UR4][R2.64+0x18], R6 ;  /* 0x0000180602007986 */ /* 0x000fe8000c101b04 */
[----:B------:R-:W-:Y:S04]  /*0220*/  STG.E.64 desc[UR4][R2.64+0x28], R4 ;  /* 0x0000280402007986 */ /* 0x000fe8000c101b04 */
[----:B------:R-:W-:Y:S01]  /*0230*/  STG.E desc[UR4][R2.64+0x20], R15 ;  /* 0x0000200f02007986 */ /* 0x000fe2000c101904 */
[----:B------:R-:W-:Y:S05]  /*0240*/  EXIT ;  /* 0x000000000000794d */ /* 0x000fea0003800000 */
.L_x_1:
        /* <DEDUP_REMOVED lines=11> */
.L_x_12:


//--------------------- .text._Z9Setup_RNGP17curandStateXORWOWi --------------------------
	.section	.text._Z9Setup_RNGP17curandStateXORWOWi,"ax",@progbits
	.align	128
        .global         _Z9Setup_RNGP17curandStateXORWOWi
        .type           _Z9Setup_RNGP17curandStateXORWOWi,@function
        .size           _Z9Setup_RNGP17curandStateXORWOWi,(.L_x_13 - _Z9Setup_RNGP17curandStateXORWOWi)
        .other          _Z9Setup_RNGP17curandStateXORWOWi,@"STO_CUDA_ENTRY STV_DEFAULT"
_Z9Setup_RNGP17curandStateXORWOWi:
.text._Z9Setup_RNGP17curandStateXORWOWi:
[----:B------:R-:W-:Y:S01]  /*0000*/  LDC R1, c[0x0][0x37c] ;  /* 0x0000df00ff017b82 */ /* 0x000fe20000000800 */
[----:B------:R-:W0:Y:S07]  /*0010*/  S2R R5, SR_TID.X ;  /* 0x0000000000057919 */ /* 0x000e2e0000002100 */
[----:B------:R-:W1:Y:S01]  /*0020*/  LDC R6, c[0x0][0x388] ;  /* 0x0000e200ff067b82 */ /* 0x000e620000000800 */
[----:B------:R-:W2:Y:S01]  /*0030*/  LDCU.64 UR4, c[0x0][0x358] ;  /* 0x00006b00ff0477ac */ /* 0x000ea20008000a00 */
[----:B------:R-:W-:Y:S01]  /*0040*/  BSSY.RECONVERGENT B0, `(.L_x_2) ;  /* 0x00000ec000007945 */ /* 0x000fe20003800200 */
[----:B------:R-:W0:Y:S05]  /*0050*/  S2R R0, SR_CTAID.X ;  /* 0x0000000000007919 */ /* 0x000e2a0000002500 */
[----:B------:R-:W3:Y:S01]  /*0060*/  LDC.64 R2, c[0x0][0x380] ;  /* 0x0000e000ff027b82 */ /* 0x000ee20000000a00 */
[----:B-1----:R-:W-:-:S02]  /*0070*/  LOP3.LUT R4, R6, 0xaad26b49, RZ, 0x3c, !PT ;  /* 0xaad26b4906047812 */ /* 0x002fc400078e3cff */
[----:B------:R-:W-:Y:S01]  /*0080*/  ISETP.GT.AND P0, PT, R6, -0x1, PT ;  /* 0xffffffff0600780c */ /* 0x000fe20003f04270 */
[----:B------:R-:W-:Y:S02]  /*0090*/  IMAD.MOV.U32 R6, RZ, RZ, -0x266e14b1 ;  /* 0xd991eb4fff067424 */ /* 0x000fe400078e00ff */
[----:B------:R-:W-:-:S04]  /*00a0*/  IMAD R4, R4, 0x4182bed5, RZ ;  /* 0x4182bed504047824 */ /* 0x000fc800078e02ff */
[C---:B------:R-:W-:Y:S01]  /*00b0*/  VIADD R7, R4.reuse, 0x75bcd15 ;  /* 0x075bcd1504077836 */ /* 0x040fe20000000000 */
[----:B------:R-:W-:Y:S01]  /*00c0*/  LOP3.LUT R8, R4, 0x159a55e5, RZ, 0x3c, !PT ;  /* 0x159a55e504087812 */ /* 0x000fe200078e3cff */
[----:B0-----:R-:W-:Y:S01]  /*00d0*/  IMAD R10, R0, 0xa, R5 ;  /* 0x0000000a000a7824 */ /* 0x001fe200078e0205 */
[----:B------:R-:W-:Y:S01]  /*00e0*/  SEL R5, R6, 0x8bf16996, P0 ;  /* 0x8bf1699606057807 */ /* 0x000fe20000000000 */
[----:B------:R-:W-:Y:S02]  /*00f0*/  VIADD R13, R4, 0x583f19 ;  /* 0x00583f19040d7836 */ /* 0x000fe40000000000 */
[C---:B---3--:R-:W-:Y:S01]  /*0100*/  IMAD.WIDE.U32 R2, R10.reuse, 0x30, R2 ;  /* 0x000000300a027825 */ /* 0x048fe200078e0002 */
[C---:B------:R-:W-:Y:S02]  /*0110*/  IADD3 R6, PT, PT, R5.reuse, 0x64f0c9, R4 ;  /* 0x0064f0c905067810 */ /* 0x040fe40007ffe004 */
[C---:B------:R-:W-:Y:S01]  /*0120*/  LOP3.LUT R12, R5.reuse, 0x5491333, RZ, 0x3c, !PT ;  /* 0x05491333050c7812 */ /* 0x040fe200078e3cff */
[----:B------:R-:W-:Y:S01]  /*0130*/  VIADD R9, R5, 0x1f123bb5 ;  /* 0x1f123bb505097836 */ /* 0x000fe20000000000 */
[----:B------:R-:W-:Y:S01]  /*0140*/  ISETP.NE.AND P0, PT, R10, RZ, PT ;  /* 0x000000ff0a00720c */ /* 0x000fe20003f05270 */
[----:B--2---:R0:W-:Y:S04]  /*0150*/  STG.E.64 desc[UR4][R2.64], R6 ;  /* 0x0000000602007986 */ /* 0x0041e8000c101b04 */
[----:B------:R0:W-:Y:S04]  /*0160*/  STG.E.64 desc[UR4][R2.64+0x8], R8 ;  /* 0x0000080802007986 */ /* 0x0001e8000c101b04 */
[----:B------:R0:W-:Y:S04]  /*0170*/  STG.E.64 desc[UR4][R2.64+0x10], R12 ;  /* 0x0000100c02007986 */ /* 0x0001e8000c101b04 */
[----:B------:R-:W-:Y:S05]  /*0180*/  @!P0 BRA `(.L_x_3) ;  /* 0x0000000c005c8947 */ /* 0x000fea0003800000 */
[----:B------:R-:W-:Y:S02]  /*0190*/  IMAD.MOV.U32 R11, RZ, RZ, RZ ;  /* 0x000000ffff0b7224 */ /* 0x000fe400078e00ff */
[----:B0-----:R-:W-:-:S07]  /*01a0*/  IMAD.MOV.U32 R12, RZ, RZ, RZ ;  /* 0x000000ffff0c7224 */ /* 0x001fce00078e00ff */
.L_x_9:
[----:B0-----:R-:W-:Y:S01]  /*01b0*/  LOP3.LUT R2, R10, 0x3, RZ, 0xc0, !PT ;  /* 0x000000030a027812 */ /* 0x001fe200078ec0ff */
[----:B------:R-:W-:Y:S03]  /*01c0*/  BSSY.RECONVERGENT B1, `(.L_x_4) ;  /* 0x00000cd000017945 */ /* 0x000fe60003800200 */
[----:B------:R-:W-:-:S04]  /*01d0*/  ISETP.NE.U32.AND P0, PT, R2, RZ, PT ;  /* 0x000000ff0200720c */ /* 0x000fc80003f05070 */
[----:B------:R-:W-:-:S13]  /*01e0*/  ISETP.NE.AND.EX P0, PT, RZ, RZ, PT, P0 ;  /* 0x000000ffff00720c */ /* 0x000fda0003f05300 */
[----:B------:R-:W-:Y:S05]  /*01f0*/  @!P0 BRA `(.L_x_5) ;  /* 0x0000000c00248947 */ /* 0x000fea0003800000 */
[----:B------:R-:W0:Y:S01]  /*0200*/  LDC.64 R4, c[0x4][RZ] ;  /* 0x01000000ff047b82 */ /* 0x000e220000000a00 */
[----:B------:R-:W-:Y:S02]  /*0210*/  IMAD.MOV.U32 R13, RZ, RZ, RZ ;  /* 0x000000ffff0d7224 */ /* 0x000fe400078e00ff */
[----:B0-----:R-:W-:-:S07]  /*0220*/  IMAD.WIDE.U32 R4, R12, 0xc80, R4 ;  /* 0x00000c800c047825 */ /* 0x001fce00078e0004 */
.L_x_8:
[----:B0-----:R-:W-:Y:S01]  /*0230*/  IMAD.MOV.U32 R14, RZ, RZ, RZ ;  /* 0x000000ffff0e7224 */ /* 0x001fe200078e00ff */
[----:B------:R-:W-:Y:S01]  /*0240*/  CS2R R6, SRZ ;  /* 0x0000000000067805 */ /* 0x000fe2000001ff00 */
[----:B------:R-:W-:Y:S01]  /*0250*/  IMAD.MOV.U32 R16, RZ, RZ, RZ ;  /* 0x000000ffff107224 */ /* 0x000fe200078e00ff */
[----:B------:R-:W-:-:S07]  /*0260*/  CS2R R2, SRZ ;  /* 0x0000000000027805 */ /* 0x000fce000001ff00 */
.L_x_7:
[----:B------:R-:W0:Y:S01]  /*0270*/  S2R R15, SR_TID.X ;  /* 0x00000000000f7919 */ /* 0x000e220000002100 */
[----:B------:R-:W1:Y:S01]  /*0280*/  LDC.64 R8, c[0x0][0x380] ;  /* 0x0000e000ff087b82 */ /* 0x000e620000000a00 */
[----:B0-----:R-:W-:-:S04]  /*0290*/  IMAD R17, R0, 0xa, R15 ;  /* 0x0000000a00117824 */ /* 0x001fc800078e020f */
[----:B-1----:R-:W-:-:S04]  /*02a0*/  IMAD.WIDE.U32 R8, R17, 0x30, R8 ;  /* 0x0000003011087825 */ /* 0x002fc800078e0008 */
[----:B------:R-:W-:-:S05]  /*02b0*/  IMAD.WIDE.U32 R8, R16, 0x4, R8 ;  /* 0x0000000410087825 */ /* 0x000fca00078e0008 */
[----:B------:R0:W5:Y:S01]  /*02c0*/  LDG.E R17, desc[UR4][R8.64+0x4] ;  /* 0x0000040408117981 */ /* 0x000162000c1e1900 */
[----:B------:R-:W-:-:S07]  /*02d0*/  IMAD.MOV.U32 R18, RZ, RZ, RZ ;  /* 0x000000ffff127224 */ /* 0x000fce00078e00ff */
.L_x_6:
[----:B-----5:R-:W-:Y:S01]  /*02e0*/  SHF.R.U32.HI R22, RZ, R18, R17 ;  /* 0x00000012ff167219 */ /* 0x020fe20000011611 */
[----:B0-----:R-:W-:-:S03]  /*02f0*/  IMAD.SHL.U32 R9, R16, 0x20, RZ ;  /* 0x0000002010097824 */ /* 0x001fc600078e00ff */
[----:B------:R-:W-:Y:S01]  /*0300*/  LOP3.LUT R19, R22, 0x1, RZ, 0xc0, !PT ;  /* 0x0000000116137812 */ /* 0x000fe200078ec0ff */
[----:B------:R-:W-:-:S03]  /*0310*/  IMAD.IADD R8, R9, 0x1, R18 ;  /* 0x0000000109087824 */ /* 0x000fc600078e0212 */
[----:B------:R-:W-:Y:S01]  /*0320*/  ISETP.NE.U32.AND P0, PT, R19, 0x1, PT ;  /* 0x000000011300780c */ /* 0x000fe20003f05070 */
[----:B------:R-:W-:-:S03]  /*0330*/  IMAD R9, R8, 0x5, RZ ;  /* 0x0000000508097824 */ /* 0x000fc600078e02ff */
[----:B------:R-:W-:Y:S01]  /*0340*/  R2P PR, R22, 0x7e ;  /* 0x0000007e16007804 */ /* 0x000fe20000000000 */
[----:B------:R-:W-:-:S08]  /*0350*/  IMAD.WIDE.U32 R8, R9, 0x4, R4 ;  /* 0x0000000409087825 */ /* 0x000fd000078e0004 */
[----:B------:R-:W2:Y:S04]  /*0360*/  @!P0 LDG.E R19, desc[UR4][R8.64] ;  /* 0x0000000408138981 */ /* 0x000ea8000c1e1900 */
[----:B------:R-:W3:Y:S04]  /*0370*/  @!P0 LDG.E R20, desc[UR4][R8.64+0x10] ;  /* 0x0000100408148981 */ /* 0x000ee8000c1e1900 */
[----:B------:R-:W4:Y:S04]  /*0380*/  @P1 LDG.E R21, desc[UR4][R8.64+0x14] ;  /* 0x0000140408151981 */ /* 0x000f28000c1e1900 */
[----:B------:R-:W4:Y:S04]  /*0390*/  @P2 LDG.E R23, desc[UR4][R8.64+0x28] ;  /* 0x0000280408172981 */ /* 0x000f28000c1e1900 */
[----:B------:R-:W4:Y:S04]  /*03a0*/  @P1 LDG.E R24, desc[UR4][R8.64+0x24] ;  /* 0x0000240408181981 */ /* 0x000f28000c1e1900 */
[----:B------:R-:W4:Y:S04]  /*03b0*/  @P2 LDG.E R26, desc[UR4][R8.64+0x38] ;  /* 0x00003804081a2981 */ /* 0x000f28000c1e1900 */
[----:B------:R-:W4:Y:S04]  /*03c0*/  @P3 LDG.E R25, desc[UR4][R8.64+0x3c] ;  /* 0x00003c0408193981 */ /* 0x000f28000c1e1900 */
[----:B------:R-:W4:Y:S01]  /*03d0*/  @P4 LDG.E R27, desc[UR4][R8.64+0x50] ;  /* 0x00005004081b4981 */ /* 0x000f22000c1e1900 */
[----:B--2---:R-:W-:-:S03]  /*03e0*/  @!P0 LOP3.LUT R14, R14, R19, RZ, 0x3c, !PT ;  /* 0x000000130e0e8212 */ /* 0x004fc600078e3cff */
[----:B------:R-:W2:Y:S01]  /*03f0*/  @!P0 LDG.E R19, desc[UR4][R8.64+0x4] ;  /* 0x0000040408138981 */ /* 0x000ea2000c1e1900 */
[----:B---3--:R-:W-:-:S03]  /*0400*/  @!P0 LOP3.LUT R7, R7, R20, RZ, 0x3c, !PT ;  /* 0x0000001407078212 */ /* 0x008fc600078e3cff */
[----:B------:R-:W3:Y:S01]  /*0410*/  @!P0 LDG.E R20, desc[UR4][R8.64+0x8] ;  /* 0x0000080408148981 */ /* 0x000ee2000c1e1900 */
[----:B----4-:R-:W-:-:S03]  /*0420*/  @P1 LOP3.LUT R14, R14, R21, RZ, 0x3c, !PT ;  /* 0x000000150e0e1212 */ /* 0x010fc600078e3cff */
[----:B------:R-:W4:Y:S01]  /*0430*/  @!P0 LDG.E R21, desc[UR4][R8.64+0xc] ;  /* 0x00000c0408158981 */ /* 0x000f22000c1e1900 */
[----:B------:R-:W-:-:S03]  /*0440*/  @P2 LOP3.LUT R14, R14, R23, RZ, 0x3c, !PT ;  /* 0x000000170e0e2212 */ /* 0x000fc600078e3cff */
[----:B------:R-:W4:Y:S01]  /*0450*/  @P1 LDG.E R23, desc[UR4][R8.64+0x18] ;  /* 0x0000180408171981 */ /* 0x000f22000c1e1900 */
[----:B------:R-:W-:-:S03]  /*0460*/  @P1 LOP3.LUT R7, R7, R24, RZ, 0x3c, !PT ;  /* 0x0000001807071212 */ /* 0x000fc600078e3cff */
[----:B------:R-:W4:Y:S01]  /*0470*/  @P2 LDG.E R24, desc[UR4][R8.64+0x30] ;  /* 0x0000300408182981 */ /* 0x000f22000c1e1900 */
[----:B--2---:R-:W-:-:S03]  /*0480*/  @!P0 LOP3.LUT R2, R2, R19, RZ, 0x3c, !PT ;  /* 0x0000001302028212 */ /* 0x004fc600078e3cff */
[----:B------:R-:W2:Y:S01]  /*0490*/  @P1 LDG.E R19, desc[UR4][R8.64+0x20] ;  /* 0x0000200408131981 */ /* 0x000ea2000c1e1900 */
[----:B---3--:R-:W-:-:S03]  /*04a0*/  @!P0 LOP3.LUT R3, R3, R20, RZ, 0x3c, !PT ;  /* 0x0000001403038212 */ /* 0x008fc600078e3cff */
[----:B------:R-:W3:Y:S01]  /*04b0*/  @P1 LDG.E R20, desc[UR4][R8.64+0x1c] ;  /* 0x00001c0408141981 */ /* 0x000ee2000c1e1900 */
[----:B----4-:R-:W-:-:S03]  /*04c0*/  @!P0 LOP3.LUT R6, R6, R21, RZ, 0x3c, !PT ;  /* 0x0000001506068212 */ /* 0x010fc600078e3cff */
[----:B------:R-:W4:Y:S01]  /*04d0*/  @P2 LDG.E R21, desc[UR4][R8.64+0x2c] ;  /* 0x00002c0408152981 */ /* 0x000f22000c1e1900 */
[----:B------:R-:W-:-:S03]  /*04e0*/  @P1 LOP3.LUT R2, R2, R23, RZ, 0x3c, !PT ;  /* 0x0000001702021212 */ /* 0x000fc600078e3cff */
[----:B------:R-:W4:Y:S01]  /*04f0*/  @P2 LDG.E R23, desc[UR4][R8.64+0x34] ;  /* 0x0000340408172981 */ /* 0x000f22000c1e1900 */
[----:B------:R-:W-:-:S03]  /*0500*/  @P2 LOP3.LUT R7, R7, R26, RZ, 0x3c, !PT ;  /* 0x0000001a07072212 */ /* 0x000fc600078e3cff */
[----:B------:R-:W4:Y:S01]  /*0510*/  @P3 LDG.E R26, desc[UR4][R8.64+0x4c] ;  /* 0x00004c04081a3981 */ /* 0x000f22000c1e1900 */
[----:B------:R-:W-:-:S03]  /*0520*/  @P3 LOP3.LUT R14, R14, R25, RZ, 0x3c, !PT ;  /* 0x000000190e0e3212 */ /* 0x000fc600078e3cff */
[----:B------:R-:W4:Y:S01]  /*0530*/  @P5 LDG.E R25, desc[UR4][R8.64+0x64] ;  /* 0x0000640408195981 */ /* 0x000f22000c1e1900 */
[----:B--2---:R-:W-:-:S03]  /*0540*/  @P1 LOP3.LUT R6, R6, R19, RZ, 0x3c, !PT ;  /* 0x0000001306061212 */ /* 0x004fc600078e3cff */
[----:B------:R-:W2:Y:S01]  /*0550*/  @P3 LDG.E R19, desc[UR4][R8.64+0x40] ;  /* 0x0000400408133981 */ /* 0x000ea2000c1e1900 */
[----:B---3--:R-:W-:-:S03]  /*0560*/  @P1 LOP3.LUT R3, R3, R20, RZ, 0x3c, !PT ;  /* 0x0000001403031212 */ /* 0x008fc600078e3cff */
[----:B------:R-:W3:Y:S01]  /*0570*/  @P3 LDG.E R20, desc[UR4][R8.64+0x44] ;  /* 0x0000440408143981 */ /* 0x000ee2000c1e1900 */
[----:B------:R-:W-:-:S03]  /*0580*/  @P2 LOP3.LUT R3, R3, R24, RZ, 0x3c, !PT ;  /* 0x0000001803032212 */ /* 0x000fc600078e3cff */
[----:B------:R-:W3:Y:S01]  /*0590*/  @P4 LDG.E R24, desc[UR4][R8.64+0x58] ;  /* 0x0000580408184981 */ /* 0x000ee2000c1e1900 */
[----:B----4-:R-:W-:Y:S02]  /*05a0*/  @P2 LOP3.LUT R2, R2, R21, RZ, 0x3c, !PT ;  /* 0x0000001502022212 */ /* 0x010fe400078e3cff */
[----:B------:R-:W-:Y:S01]  /*05b0*/  @P2 LOP3.LUT R6, R6, R23, RZ, 0x3c, !PT ;  /* 0x0000001706062212 */ /* 0x000fe200078e3cff */
[----:B------:R-:W4:Y:S04]  /*05c0*/  @P3 LDG.E R21, desc[UR4][R8.64+0x48] ;  /* 0x0000480408153981 */ /* 0x000f28000c1e1900 */
[----:B------:R-:W4:Y:S01]  /*05d0*/  @P4 LDG.E R23, desc[UR4][R8.64+0x54] ;  /* 0x0000540408174981 */ /* 0x000f22000c1e1900 */
[----:B------:R-:W-:Y:S02]  /*05e0*/  @P4 LOP3.LUT R14, R14, R27, RZ, 0x3c, !PT ;  /* 0x0000001b0e0e4212 */ /* 0x000fe400078e3cff */
[----:B------:R-:W-:-:S02]  /*05f0*/  @P3 LOP3.LUT R7, R7, R26, RZ, 0x3c, !PT ;  /* 0x0000001a07073212 */ /* 0x000fc400078e3cff */
        /* <DEDUP_REMOVED lines=9> */
[----:B----4-:R-:W-:-:S03]  /*0690*/  @P3 LOP3.LUT R6, R6, R21, RZ, 0x3c, !PT ;  /* 0x0000001506063212 */ /* 0x010fc600078e3cff */
[----:B------:R-:W4:Y:S01]  /*06a0*/  @P5 LDG.E R21, desc[UR4][R8.64+0x68] ;  /* 0x0000680408155981 */ /* 0x000f22000c1e1900 */
[----:B------:R-:W-:-:S03]  /*06b0*/  @P4 LOP3.LUT R2, R2, R23, RZ, 0x3c, !PT ;  /* 0x0000001702024212 */ /* 0x000fc600078e3cff */
[----:B------:R-:W4:Y:S01]  /*06c0*/  @P5 LDG.E R23, desc[UR4][R8.64+0x70] ;  /* 0x0000700408175981 */ /* 0x000f22000c1e1900 */
[----:B------:R-:W-:Y:S02]  /*06d0*/  LOP3.LUT P0, RZ, R22, 0x80, RZ, 0xc0, !PT ;  /* 0x0000008016ff7812 */ /* 0x000fe4000780c0ff */
[----:B------:R-:W-:Y:S02]  /*06e0*/  @P4 LOP3.LUT R7, R7, R26, RZ, 0x3c, !PT ;  /* 0x0000001a07074212 */ /* 0x000fe400078e3cff */
[----:B------:R-:W-:Y:S02]  /*06f0*/  @P6 LOP3.LUT R14, R14, R25, RZ, 0x3c, !PT ;  /* 0x000000190e0e6212 */ /* 0x000fe400078e3cff */
[----:B------:R-:W4:Y:S07]  /*0700*/  @P6 LDG.E R25, desc[UR4][R8.64+0x7c] ;  /* 0x00007c0408196981 */ /* 0x000f2e000c1e1900 */
[----:B------:R-:W4:Y:S04]  /*0710*/  @P0 LDG.E R27, desc[UR4][R8.64+0x8c] ;  /* 0x00008c04081b0981 */ /* 0x000f28000c1e1900 */
[----:B------:R-:W4:Y:S04]  /*0720*/  @P0 LDG.E R26, desc[UR4][R8.64+0x94] ;  /* 0x00009404081a0981 */ /* 0x000f28000c1e1900 */
        /* <DEDUP_REMOVED lines=11> */
[----:B------:R-:W-:Y:S02]  /*07e0*/  @P6 LOP3.LUT R2, R2, R25, RZ, 0x3c, !PT ;  /* 0x0000001902026212 */ /* 0x000fe400078e3cff */
[----:B------:R-:W-:Y:S02]  /*07f0*/  @P0 LOP3.LUT R14, R14, R27, RZ, 0x3c, !PT ;  /* 0x0000001b0e0e0212 */ /* 0x000fe400078e3cff */
[----:B--2---:R-:W-:Y:S02]  /*0800*/  @P6 LOP3.LUT R6, R6, R19, RZ, 0x3c, !PT ;  /* 0x0000001306066212 */ /* 0x004fe400078e3cff */
[----:B---3--:R-:W-:Y:S02]  /*0810*/  @P6 LOP3.LUT R3, R3, R20, RZ, 0x3c, !PT ;  /* 0x0000001403036212 */ /* 0x008fe400078e3cff */
[----:B------:R-:W-:Y:S02]  /*0820*/  @P6 LOP3.LUT R7, R7, R24, RZ, 0x3c, !PT ;  /* 0x0000001807076212 */ /* 0x000fe400078e3cff */
[----:B------:R-:W-:-:S02]  /*0830*/  @P0 LOP3.LUT R3, R3, R26, RZ, 0x3c, !PT ;  /* 0x0000001a03030212 */ /* 0x000fc400078e3cff */
[----:B----4-:R-:W-:Y:S02]  /*0840*/  @P0 LOP3.LUT R2, R2, R21, RZ, 0x3c, !PT ;  /* 0x0000001502020212 */ /* 0x010fe400078e3cff */
[----:B------:R-:W-:Y:S02]  /*0850*/  @P0 LOP3.LUT R7, R7, R28, RZ, 0x3c, !PT ;  /* 0x0000001c07070212 */ /* 0x000fe400078e3cff */
[----:B------:R-:W-:Y:S02]  /*0860*/  @P0 LOP3.LUT R6, R6, R23, RZ, 0x3c, !PT ;  /* 0x0000001706060212 */ /* 0x000fe400078e3cff */
[----:B------:R-:W-:-:S13]  /*0870*/  R2P PR, R22.B1, 0x7f ;  /* 0x0000007f16007804 */ /* 0x000fda0000001000 */
[----:B------:R-:W2:Y:S04]  /*0880*/  @P0 LDG.E R19, desc[UR4][R8.64+0xa0] ;  /* 0x0000a00408130981 */ /* 0x000ea8000c1e1900 */
[----:B------:R-:W3:Y:S04]  /*0890*/  @P1 LDG.E R23, desc[UR4][R8.64+0xb4] ;  /* 0x0000b40408171981 */ /* 0x000ee8000c1e1900 */
[----:B------:R-:W4:Y:S04]  /*08a0*/  @P0 LDG.E R21, desc[UR4][R8.64+0xa4] ;  /* 0x0000a40408150981 */ /* 0x000f28000c1e1900 */
[----:B------:R-:W4:Y:S04]  /*08b0*/  @P2 LDG.E R25, desc[UR4][R8.64+0xc8] ;  /* 0x0000c80408192981 */ /* 0x000f28000c1e1900 */
[----:B------:R-:W4:Y:S04]  /*08c0*/  @P3 LDG.E R27, desc[UR4][R8.64+0xdc] ;  /* 0x0000dc04081b3981 */ /* 0x000f28000c1e1900 */
[----:B------:R-:W4:Y:S04]  /*08d0*/  @P0 LDG.E R20, desc[UR4][R8.64+0xa8] ;  /* 0x0000a80408140981 */ /* 0x000f28000c1e1900 */
[----:B------:R-:W4:Y:S04]  /*08e0*/  @P0 LDG.E R24, desc[UR4][R8.64+0xb0] ;  /* 0x0000b00408180981 */ /* 0x000f28000c1e1900 */
[----:B------:R-:W4:Y:S04]  /*08f0*/  @P4 LDG.E R29, desc[UR4][R8.64+0xf0] ;  /* 0x0000f004081d4981 */ /* 0x000f28000c1e1900 */
[----:B------:R-:W4:Y:S01]  /*0900*/  @P1 LDG.E R26, desc[UR4][R8.64+0xc4] ;  /* 0x0000c404081a1981 */ /* 0x000f22000c1e1900 */
[----:B--2---:R-:W-:-:S03]  /*0910*/  @P0 LOP3.LUT R14, R14, R19, RZ, 0x3c, !PT ;  /* 0x000000130e0e0212 */ /* 0x004fc600078e3cff */
[----:B------:R-:W2:Y:S01]  /*0920*/  @P0 LDG.E R19, desc[UR4][R8.64+0xac] ;  /* 0x0000ac0408130981 */ /* 0x000ea2000c1e1900 */
[----:B---3--:R-:W-:-:S03]  /*0930*/  @P1 LOP3.LUT R14, R14, R23, RZ, 0x3c, !PT ;  /* 0x000000170e0e1212 */ /* 0x008fc600078e3cff */
[----:B------:R-:W3:Y:S01]  /*0940*/  @P1 LDG.E R23, desc[UR4][R8.64+0xc0] ;  /* 0x0000c00408171981 */ /* 0x000ee2000c1e1900 */
[----:B----4-:R-:W-:-:S03]  /*0950*/  @P0 LOP3.LUT R2, R2, R21, RZ, 0x3c, !PT ;  /* 0x0000001502020212 */ /* 0x010fc600078e3cff */
[----:B------:R-:W4:Y:S01]  /*0960*/  @P1 LDG.E R21, desc[UR4][R8.64+0xb8] ;  /* 0x0000b80408151981 */ /* 0x000f22000c1e1900 */
[----:B------:R-:W-:-:S03]  /*0970*/  @P2 LOP3.LUT R14, R14, R25, RZ, 0x3c, !PT ;  /* 0x000000190e0e2212 */ /* 0x000fc600078e3cff */
[----:B------:R-:W4:Y:S01]  /*0980*/  @P5 LDG.E R25, desc[UR4][R8.64+0x104] ;  /* 0x0001040408195981 */ /* 0x000f22000c1e1900 */
[----:B------:R-:W-:-:S03]  /*0990*/  @P3 LOP3.LUT R14, R14, R27, RZ, 0x3c, !PT ;  /* 0x0000001b0e0e3212 */ /* 0x000fc600078e3cff */
[----:B------:R-:W4:Y:S01]  /*09a0*/  @P6 LDG.E R27, desc[UR4][R8.64+0x118] ;  /* 0x00011804081b6981 */ /* 0x000f22000c1e1900 */
[----:B------:R-:W-:-:S03]  /*09b0*/  @P0 LOP3.LUT R3, R3, R20, RZ, 0x3c, !PT ;  /* 0x0000001403030212 */ /* 0x000fc600078e3cff */
[----:B------:R-:W4:Y:S01]  /*09c0*/  @P1 LDG.E R20, desc[UR4][R8.64+0xbc] ;  /* 0x0000bc0408141981 */ /* 0x000f22000c1e1900 */
[----:B------:R-:W-:-:S03]  /*09d0*/  @P0 LOP3.LUT R7, R7, R24, RZ, 0x3c, !PT ;  /* 0x0000001807070212 */ /* 0x000fc600078e3cff */
[----:B------:R-:W4:Y:S01]  /*09e0*/  @P2 LDG.E R24, desc[UR4][R8.64+0xd8] ;  /* 0x0000d80408182981 */ /* 0x000f22000c1e1900 */
[----:B------:R-:W-:Y:S02]  /*09f0*/  @P4 LOP3.LUT R14, R14, R29, RZ, 0x3c, !PT ;  /* 0x0000001d0e0e4212 */ /* 0x000fe400078e3cff */
[----:B------:R-:W-:Y:S02]  /*0a00*/  @P1 LOP3.LUT R7, R7, R26, RZ, 0x3c, !PT ;  /* 0x0000001a07071212 */ /* 0x000fe400078e3cff */
[----:B------:R-:W4:Y:S01]  /*0a10*/  @P3 LDG.E R26, desc[UR4][R8.64+0xe4] ;  /* 0x0000e404081a3981 */ /* 0x000f22000c1e1900 */
[----:B--2---:R-:W-:Y:S02]  /*0a20*/  @P0 LOP3.LUT R6, R6, R19, RZ, 0x3c, !PT ;  /* 0x0000001306060212 */ /* 0x004fe400078e3cff */
[----:B------:R-:W-:Y:S01]  /*0a30*/  LOP3.LUT P0, RZ, R22, 0x8000, RZ, 0xc0, !PT ;  /* 0x0000800016ff7812 */ /* 0x000fe2000780c0ff */
[----:B------:R-:W2:Y:S01]  /*0a40*/  @P2 LDG.E R19, desc[UR4][R8.64+0xcc] ;  /* 0x0000cc0408132981 */ /* 0x000ea2000c1e1900 */
[----:B---3--:R-:W-:-:S03]  /*0a50*/  @P1 LOP3.LUT R6, R6, R23, RZ, 0x3c, !PT ;  /* 0x0000001706061212 */ /* 0x008fc600078e3cff */
[----:B------:R-:W3:Y:S01]  /*0a60*/  @P2 LDG.E R22, desc[UR4][R8.64+0xd0] ;  /* 0x0000d00408162981 */ /* 0x000ee2000c1e1900 */
[----:B----4-:R-:W-:-:S03]  /*0a70*/  @P1 LOP3.LUT R2, R2, R21, RZ, 0x3c, !PT ;  /* 0x0000001502021212 */ /* 0x010fc600078e3cff */
[----:B------:R-:W4:Y:S01]  /*0a80*/  @P2 LDG.E R21, desc[UR4][R8.64+0xd4] ;  /* 0x0000d40408152981 */ /* 0x000f22000c1e1900 */
[----:B------:R-:W-:-:S03]  /*0a90*/  @P5 LOP3.LUT R14, R14, R25, RZ, 0x3c, !PT ;  /* 0x000000190e0e5212 */ /* 0x000fc600078e3cff */
[----:B------:R-:W4:Y:S04]  /*0aa0*/  @P3 LDG.E R23, desc[UR4][R8.64+0xe0] ;  /* 0x0000e00408173981 */ /* 0x000f28000c1e1900 */
[----:B------:R-:W4:Y:S01]  /*0ab0*/  @P3 LDG.E R25, desc[UR4][R8.64+0xe8] ;  /* 0x0000e80408193981 */ /* 0x000f22000c1e1900 */
[----:B------:R-:W-:-:S03]  /*0ac0*/  @P1 LOP3.LUT R3, R3, R20, RZ, 0x3c, !PT ;  /* 0x0000001403031212 */ /* 0x000fc600078e3cff */
[----:B------:R-:W4:Y:S01]  /*0ad0*/  @P3 LDG.E R20, desc[UR4][R8.64+0xec] ;  /* 0x0000ec0408143981 */ /* 0x000f22000c1e1900 */
[----:B------:R-:W-:-:S03]  /*0ae0*/  @P2 LOP3.LUT R7, R7, R24, RZ, 0x3c, !PT ;  /* 0x0000001807072212 */ /* 0x000fc600078e3cff */
        /* <DEDUP_REMOVED lines=8> */
[----:B------:R-:W-:Y:S02]  /*0b70*/  @P3 LOP3.LUT R3, R3, R26, RZ, 0x3c, !PT ;  /* 0x0000001a03033212 */ /* 0x000fe400078e3cff */
[----:B------:R-:W-:Y:S01]  /*0b80*/  @P3 LOP3.LUT R2, R2, R23, RZ, 0x3c, !PT ;  /* 0x0000001702023212 */ /* 0x000fe200078e3cff */
[----:B------:R-:W4:Y:S01]  /*0b90*/  @P5 LDG.E R26, desc[UR4][R8.64+0x10c] ;  /* 0x00010c04081a5981 */ /* 0x000f22000c1e1900 */
[----:B------:R-:W-:-:S03]  /*0ba0*/  @P3 LOP3.LUT R6, R6, R25, RZ, 0x3c, !PT ;  /* 0x0000001906063212 */ /* 0x000fc600078e3cff */
[----:B------:R-:W4:Y:S04]  /*0bb0*/  @P5 LDG.E R23, desc[UR4][R8.64+0x108] ;  /* 0x0001080408175981 */ /* 0x000f28000c1e1900 */
        /* <DEDUP_REMOVED lines=19> */
[----:B------:R-:W-:-:S05]  /*0cf0*/  VIADD R18, R18, 0x10 ;  /* 0x0000001012127836 */ /* 0x000fca0000000000 */
[----:B------:R-:W-:Y:S02]  /*0d00*/  ISETP.NE.AND P1, PT, R18, 0x20, PT ;  /* 0x000000201200780c */ /* 0x000fe40003f25270 */
[----:B------:R-:W-:-:S04]  /*0d10*/  @P5 LOP3.LUT R7, R7, R20, RZ, 0x3c, !PT ;  /* 0x0000001407075212 */ /* 0x000fc800078e3cff */
[----:B------:R-:W-:Y:S02]  /*0d20*/  @P6 LOP3.LUT R7, R7, R24, RZ, 0x3c, !PT ;  /* 0x0000001807076212 */ /* 0x000fe400078e3cff */
[----:B------:R-:W-:Y:S02]  /*0d30*/  @P0 LOP3.LUT R14, R14, R27, RZ, 0x3c, !PT ;  /* 0x0000001b0e0e0212 */ /* 0x000fe400078e3cff */
[----:B------:R-:W-:Y:S02]  /*0d40*/  @P0 LOP3.LUT R7, R7, R28, RZ, 0x3c, !PT ;  /* 0x0000001c07070212 */ /* 0x000fe400078e3cff */
[----:B--2---:R-:W-:Y:S02]  /*0d50*/  @P6 LOP3.LUT R2, R2, R19, RZ, 0x3c, !PT ;  /* 0x0000001302026212 */ /* 0x004fe400078e3cff */
[----:B---3--:R-:W-:Y:S02]  /*0d60*/  @P6 LOP3.LUT R3, R3, R22, RZ, 0x3c, !PT ;  /* 0x0000001603036212 */ /* 0x008fe400078e3cff */
[----:B----4-:R-:W-:-:S02]  /*0d70*/  @P6 LOP3.LUT R6, R6, R21, RZ, 0x3c, !PT ;  /* 0x0000001506066212 */ /* 0x010fc400078e3cff */
[----:B------:R-:W-:Y:S02]  /*0d80*/  @P0 LOP3.LUT R3, R3, R26, RZ, 0x3c, !PT ;  /* 0x0000001a03030212 */ /* 0x000fe400078e3cff */
[----:B------:R-:W-:Y:S02]  /*0d90*/  @P0 LOP3.LUT R2, R2, R23, RZ, 0x3c, !PT ;  /* 0x0000001702020212 */ /* 0x000fe400078e3cff */
[----:B------:R-:W-:Y:S01]  /*0da0*/  @P0 LOP3.LUT R6, R6, R25, RZ, 0x3c, !PT ;  /* 0x0000001906060212 */ /* 0x000fe200078e3cff */
[----:B------:R-:W-:Y:S06]  /*0db0*/  @P1 BRA `(.L_x_6) ;  /* 0xfffffff400481947 */ /* 0x000fec000383ffff */
[----:B------:R-:W-:-:S05]  /*0dc0*/  VIADD R16, R16, 0x1 ;  /* 0x0000000110107836 */ /* 0x000fca0000000000 */
[----:B------:R-:W-:-:S13]  /*0dd0*/  ISETP.NE.AND P0, PT, R16, 0x5, PT ;  /* 0x000000051000780c */ /* 0x000fda0003f05270 */
[----:B------:R-:W-:Y:S05]  /*0de0*/  @P0 BRA `(.L_x_7) ;  /* 0xfffffff400200947 */ /* 0x000fea000383ffff */
[----:B------:R-:W0:Y:S01]  /*0df0*/  LDC.64 R8, c[0x0][0x380] ;  /* 0x0000e000ff087b82 */ /* 0x000e220000000a00 */
[----:B------:R-:W-:Y:S01]  /*0e00*/  IMAD R15, R0, 0xa, R15 ;  /* 0x0000000a000f7824 */ /* 0x000fe200078e020f */
[----:B------:R-:W-:Y:S01]  /*0e10*/  LOP3.LUT R16, R10, 0x3, RZ, 0xc0, !PT ;  /* 0x000000030a107812 */ /* 0x000fe200078ec0ff */
[----:B------:R-:W-:-:S05]  /*0e20*/  VIADD R13, R13, 0x1 ;  /* 0x000000010d0d7836 */ /* 0x000fca0000000000 */
[----:B------:R-:W-:Y:S01]  /*0e30*/  ISETP.GE.U32.AND P0, PT, R13, R16, PT ;  /* 0x000000100d00720c */ /* 0x000fe20003f06070 */
[----:B0-----:R-:W-:-:S05]  /*0e40*/  IMAD.WIDE.U32 R8, R15, 0x30, R8 ;  /* 0x000000300f087825 */ /* 0x001fca00078e0008 */
[----:B------:R0:W-:Y:S04]  /*0e50*/  STG.E.64 desc[UR4][R8.64+0x8], R2 ;  /* 0x0000080208007986 */ /* 0x0001e8000c101b04 */
[----:B------:R0:W-:Y:S04]  /*0e60*/  STG.E.64 desc[UR4][R8.64+0x10], R6 ;  /* 0x0000100608007986 */ /* 0x0001e8000c101b04 */
[----:B------:R0:W-:Y:S01]  /*0e70*/  STG.E desc[UR4][R8.64+0x4], R14 ;  /* 0x0000040e08007986 */ /* 0x0001e2000c101904 */
[----:B------:R-:W-:Y:S05]  /*0e80*/  @!P0 BRA `(.L_x_8) ;  /* 0xfffffff000e88947 */ /* 0x000fea000383ffff */
.L_x_5:
[----:B------:R-:W-:Y:S05]  /*0e90*/  BSYNC.RECONVERGENT B1 ;  /* 0x0000000000017941 */ /* 0x000fea0003800200 */
.L_x_4:
[----:B------:R-:W-:Y:S01]  /*0ea0*/  ISETP.GT.U32.AND P0, PT, R10, 0x3, PT ;  /* 0x000000030a00780c */ /* 0x000fe20003f04070 */
[----:B------:R-:W-:Y:S01]  /*0eb0*/  VIADD R12, R12, 0x1 ;  /* 0x000000010c0c7836 */ /* 0x000fe20000000000 */
[--C-:B------:R-:W-:Y:S02]  /*0ec0*/  SHF.R.U64 R10, R10, 0x2, R11.reuse ;  /* 0x000000020a0a7819 */ /* 0x100fe4000000120b */
[----:B------:R-:W-:Y:S02]  /*0ed0*/  ISETP.GT.U32.AND.EX P0, PT, R11, RZ, PT, P0 ;  /* 0x000000ff0b00720c */ /* 0x000fe40003f04100 */
[----:B------:R-:W-:-:S11]  /*0ee0*/  SHF.R.U32.HI R11, RZ, 0x2, R11 ;  /* 0x00000002ff0b7819 */ /* 0x000fd6000001160b */
[----:B------:R-:W-:Y:S05]  /*0ef0*/  @P0 BRA `(.L_x_9) ;  /* 0xfffffff000ac0947 */ /* 0x000fea000383ffff */
.L_x_3:
[----:B------:R-:W-:Y:S05]  /*0f00*/  BSYNC.RECONVERGENT B0 ;  /* 0x0000000000007941 */ /* 0x000fea0003800200 */
.L_x_2:
[----:B------:R-:W1:Y:S01]  /*0f10*/  S2R R5, SR_TID.X ;  /* 0x0000000000057919 */ /* 0x000e620000002100 */
[----:B0-----:R-:W0:Y:S01]  /*0f20*/  LDC.64 R2, c[0x0][0x380] ;  /* 0x0000e000ff027b82 */ /* 0x001e220000000a00 */
[----:B-1----:R-:W-:-:S04]  /*0f30*/  IMAD R5, R0, 0xa, R5 ;  /* 0x0000000a00057824 */ /* 0x002fc800078e0205 */
[----:B0-----:R-:W-:-:S05]  /*0f40*/  IMAD.WIDE.U32 R2, R5, 0x30, R2 ;  /* 0x0000003005027825 */ /* 0x001fca00078e0002 */
[----:B------:R-:W-:Y:S04]  /*0f50*/  STG.E.64 desc[UR4][R2.64+0x18], RZ ;  /* 0x000018ff02007986 */ /* 0x000fe8000c101b04 */
[----:B------:R-:W-:Y:S04]  /*0f60*/  STG.E desc[UR4][R2.64+0x20], RZ ;  /* 0x000020ff02007986 */ /* 0x000fe8000c101904 */
[----:B------:R-:W-:Y:S01]  /*0f70*/  STG.E.64 desc[UR4][R2.64+0x28], RZ ;  /* 0x000028ff02007986 */ /* 0x000fe2000c101b04 */
[----:B------:R-:W-:Y:S05]  /*0f80*/  EXIT ;  /* 0x000000000000794d */ /* 0x000fea0003800000 */
.L_x_10:
        /* <DEDUP_REMOVED lines=15> */
.L_x_13:


//--------------------- .nv.global.init           --------------------------
	.section	.nv.global.init,"aw",@progbits
	.align	4
.nv.global.init:
	.type		mrg32k3aM1SubSeq,@object
	.size		mrg32k3aM1SubSeq,(mrg32k3aM2SubSeq - mrg32k3aM1SubSeq)
mrg32k3aM1SubSeq:
        /*0000*/ 	.byte	0x0b, 0xcc, 0xee, 0x04, 0x73, 0x29, 0x8b, 0x6f, 0xf6, 0x53, 0x03, 0xf6, 0x23, 0xf6, 0xea, 0xda
        /* <DEDUP_REMOVED lines=125> */
	.type		mrg32k3aM2SubSeq,@object
	.size		mrg32k3aM2SubSeq,(mrg32k3aM1 - mrg32k3aM2SubSeq)
mrg32k3aM2SubSeq:
        /* <DEDUP_REMOVED lines=126> */
	.type		mrg32k3aM1,@object
	.size		mrg32k3aM1,(mrg32k3aM1Seq - mrg32k3aM1)
mrg32k3aM1:
        /* <DEDUP_REMOVED lines=144> */
	.type		mrg32k3aM1Seq,@object
	.size		mrg32k3aM1Seq,(mrg32k3aM2 - mrg32k3aM1Seq)
mrg32k3aM1Seq:
        /* <DEDUP_REMOVED lines=144> */
	.type		mrg32k3aM2,@object
	.size		mrg32k3aM2,(mrg32k3aM2Seq - mrg32k3aM2)
mrg32k3aM2:
        /* <DEDUP_REMOVED lines=144> */
	.type		mrg32k3aM2Seq,@object
	.size		mrg32k3aM2Seq,(precalc_xorwow_matrix - mrg32k3aM2Seq)
mrg32k3aM2Seq:
        /* <DEDUP_REMOVED lines=144> */
	.type		precalc_xorwow_matrix,@object
	.size		precalc_xorwow_matrix,(precalc_xorwow_offset_matrix - precalc_xorwow_matrix)
precalc_xorwow_matrix:
        /* <DEDUP_REMOVED lines=6400> */
	.type		precalc_xorwow_offset_matrix,@object
	.size		precalc_xorwow_offset_matrix,(.L_1 - precalc_xorwow_offset_matrix)
precalc_xorwow_offset_matrix:
        /* <DEDUP_REMOVED lines=6400> */
.L_1:


//--------------------- .nv.shared.reserved.0     --------------------------
	.section	.nv.shared.reserved.0,"aw",@nobits
	.weak		__nv_reservedSMEM_offset_0_alias
	.size		__nv_reservedSMEM_offset_0_alias, 0, 64
	.other		__nv_reservedSMEM_offset_0_alias,@"STO_CUDA_RESERVED_SHARED STV_DEFAULT"
__nv_reservedSMEM_offset_0_alias:
	.zero		0
	.zero		64


//--------------------- .nv.constant0._Z15Number_MatchingPiS_S_ --------------------------
	.section	.nv.constant0._Z15Number_MatchingPiS_S_,"a",@progbits
	.sectionflags	@""
	.align	4
.nv.constant0._Z15Number_MatchingPiS_S_:
	.zero		920


//--------------------- .nv.constant0._Z3RNGP17curandStateXORWOWPi --------------------------
	.section	.nv.constant0._Z3RNGP17curandStateXORWOWPi,"a",@progbits
	.sectionflags	@""
	.align	4
.nv.constant0._Z3RNGP17curandStateXORWOWPi:
	.zero		912


//--------------------- .nv.constant0._Z9Setup_RNGP17curandStateXORWOWi --------------------------
	.section	.nv.constant0._Z9Setup_RNGP17curandStateXORWOWi,"a",@progbits
	.sectionflags	@""
	.align	4
.nv.constant0._Z9Setup_RNGP17curandStateXORWOWi:
	.zero		908


//--------------------- SYMBOLS --------------------------

	.type		.nv.reservedSmem.offset0,@object
	.size		.nv.reservedSmem.offset0,0x4
